//
// Generated by NVIDIA NVVM Compiler
//
// Compiler Build ID: CL-36424714
// Cuda compilation tools, release 13.0, V13.0.88
// Based on NVVM 20.0.0
//

.version 9.0
.target sm_100
.address_size 64

	// .globl	_Z10vector_addPKfS0_Pfi
// _ZZ10vector_addPKfS0_PfiE2As has been demoted

.visible .entry _Z10vector_addPKfS0_Pfi(
	.param .u64 .ptr .align 1 _Z10vector_addPKfS0_Pfi_param_0,
	.param .u64 .ptr .align 1 _Z10vector_addPKfS0_Pfi_param_1,
	.param .u64 .ptr .align 1 _Z10vector_addPKfS0_Pfi_param_2,
	.param .u32 _Z10vector_addPKfS0_Pfi_param_3
)
{
	.reg .pred 	%p<2>;
	.reg .b32 	%r<9>;
	.reg .b32 	%f<4>;
	.reg .b64 	%rd<14>;
	// demoted variable
	.shared .align 4 .b8 _ZZ10vector_addPKfS0_PfiE2As[512];
	ld.param.u64 	%rd1, [_Z10vector_addPKfS0_Pfi_param_0];
	ld.param.u64 	%rd2, [_Z10vector_addPKfS0_Pfi_param_1];
	ld.param.u64 	%rd3, [_Z10vector_addPKfS0_Pfi_param_2];
	ld.param.u32 	%r3, [_Z10vector_addPKfS0_Pfi_param_3];
	mov.u32 	%r4, %ctaid.x;
	mov.u32 	%r1, %tid.x;
	shl.b32 	%r2, %r4, 7;
	add.s32 	%r5, %r2, %r1;
	setp.ge.u32 	%p1, %r5, %r3;
	@%p1 bra 	$L__BB0_2;
	cvta.to.global.u64 	%rd4, %rd1;
	cvta.to.global.u64 	%rd5, %rd2;
	cvta.to.global.u64 	%rd6, %rd3;
	cvt.u64.u32 	%rd7, %r2;
	cvt.u64.u32 	%rd8, %r1;
	add.s64 	%rd9, %rd7, %rd8;
	shl.b64 	%rd10, %rd9, 2;
	add.s64 	%rd11, %rd4, %rd10;
	ld.global.f32 	%f1, [%rd11];
	shl.b32 	%r6, %r1, 2;
	mov.u32 	%r7, _ZZ10vector_addPKfS0_PfiE2As;
	add.s32 	%r8, %r7, %r6;
	st.shared.f32 	[%r8], %f1;
	add.s64 	%rd12, %rd5, %rd10;
	ld.global.f32 	%f2, [%rd12];
	add.f32 	%f3, %f1, %f2;
	add.s64 	%rd13, %rd6, %rd10;
	st.global.f32 	[%rd13], %f3;
$L__BB0_2:
	ret;

}


// ===== COMPILED SASS (sm_100) =====

	.target	sm_100

	.elftype	@"ET_EXEC"


//--------------------- .note.nv.tkinfo           --------------------------
	.section	.note.nv.tkinfo,"",@"SHT_NOTE"
	.sectionflags	@"SHF_NOTE_NV_TKINFO"
	.tkinfo
        /*0018*/ 	.word	0x00000002
        /*0030*/ 	.string	""
        /*0030*/ 	.string	"ptxas"
        /*0030*/ 	.string	"Cuda compilation tools, release 13.0, V13.0.88"
        /*0030*/ 	.string	"Build cuda_13.0.r13.0/compiler.36424714_0"
        /*0030*/ 	.string	"-arch sm_100 -m 64 "



//--------------------- .note.nv.cuinfo           --------------------------
	.section	.note.nv.cuinfo,"",@"SHT_NOTE"
	.sectionflags	@"SHF_NOTE_NV_CUINFO"
        /*0018*/ 	.short	0x0002
        /*001a*/ 	.short	0x0064
        /*001c*/ 	.short	0x0082
	.zero		2


//--------------------- .nv.info                  --------------------------
	.section	.nv.info,"",@"SHT_CUDA_INFO"
	.align	4


	//----- nvinfo : EIATTR_REGCOUNT
	.align		4
        /*0000*/ 	.byte	0x04, 0x2f
        /*0002*/ 	.short	(.L_1 - .L_0)
	.align		4
.L_0:
        /*0004*/ 	.word	index@(_Z10vector_addPKfS0_Pfi)
        /*0008*/ 	.word	0x0000000e


	//----- nvinfo : EIATTR_FRAME_SIZE
	.align		4
.L_1:
        /*000c*/ 	.byte	0x04, 0x11
        /*000e*/ 	.short	(.L_3 - .L_2)
	.align		4
.L_2:
        /*0010*/ 	.word	index@(_Z10vector_addPKfS0_Pfi)
        /*0014*/ 	.word	0x00000000


	//----- nvinfo : EIATTR_MIN_STACK_SIZE
	.align		4
.L_3:
        /*0018*/ 	.byte	0x04, 0x12
        /*001a*/ 	.short	(.L_5 - .L_4)
	.align		4
.L_4:
        /*001c*/ 	.word	index@(_Z10vector_addPKfS0_Pfi)
        /*0020*/ 	.word	0x00000000
.L_5:


//--------------------- .nv.compat                --------------------------
	.section	.nv.compat,"",@"SHT_CUDA_COMPAT_INFO"
	.align	4
        /*0000*/ 	.byte	0x02, 0x09, 0x00, 0x00, 0x02, 0x02, 0x01, 0x00, 0x02, 0x05, 0x05, 0x00, 0x03, 0x07, 0x01, 0x01
        /*0010*/ 	.byte	0x02, 0x03, 0x00, 0x00, 0x02, 0x06, 0x01, 0x00, 0x04, 0x0b, 0x08, 0x00, 0x09, 0x00, 0x00, 0x00
        /*0020*/ 	.byte	0x00, 0x00, 0x00, 0x00


//--------------------- .nv.info._Z10vector_addPKfS0_Pfi --------------------------
	.section	.nv.info._Z10vector_addPKfS0_Pfi,"",@"SHT_CUDA_INFO"
	.sectionflags	@""
	.align	4


	//----- nvinfo : EIATTR_CUDA_API_VERSION
	.align		4
        /*0000*/ 	.byte	0x04, 0x37
        /*0002*/ 	.short	(.L_7 - .L_6)
.L_6:
        /*0004*/ 	.word	0x00000082


	//----- nvinfo : EIATTR_KPARAM_INFO
	.align		4
.L_7:
        /*0008*/ 	.byte	0x04, 0x17
        /*000a*/ 	.short	(.L_9 - .L_8)
.L_8:
        /*000c*/ 	.word	0x00000000
        /*0010*/ 	.short	0x0003
        /*0012*/ 	.short	0x0018
        /*0014*/ 	.byte	0x00, 0xf0, 0x11, 0x00


	//----- nvinfo : EIATTR_KPARAM_INFO
	.align		4
.L_9:
        /*0018*/ 	.byte	0x04, 0x17
        /*001a*/ 	.short	(.L_11 - .L_10)
.L_10:
        /*001c*/ 	.word	0x00000000
        /*0020*/ 	.short	0x0002
        /*0022*/ 	.short	0x0010
        /*0024*/ 	.byte	0x00, 0xf5, 0x21, 0x00


	//----- nvinfo : EIATTR_KPARAM_INFO
	.align		4
.L_11:
        /*0028*/ 	.byte	0x04, 0x17
        /*002a*/ 	.short	(.L_13 - .L_12)
.L_12:
        /*002c*/ 	.word	0x00000000
        /*0030*/ 	.short	0x0001
        /*0032*/ 	.short	0x0008
        /*0034*/ 	.byte	0x00, 0xf5, 0x21, 0x00


	//----- nvinfo : EIATTR_KPARAM_INFO
	.align		4
.L_13:
        /*0038*/ 	.byte	0x04, 0x17
        /*003a*/ 	.short	(.L_15 - .L_14)
.L_14:
        /*003c*/ 	.word	0x00000000
        /*0040*/ 	.short	0x0000
        /*0042*/ 	.short	0x0000
        /*0044*/ 	.byte	0x00, 0xf5, 0x21, 0x00


	//----- nvinfo : EIATTR_SPARSE_MMA_MASK
	.align		4
.L_15:
        /*0048*/ 	.byte	0x03, 0x50
        /*004a*/ 	.short	0x0000


	//----- nvinfo : EIATTR_MAXREG_COUNT
	.align		4
        /*004c*/ 	.byte	0x03, 0x1b
        /*004e*/ 	.short	0x00ff


	//----- nvinfo : EIATTR_MERCURY_ISA_VERSION
	.align		4
        /*0050*/ 	.byte	0x03, 0x5f
        /*0052*/ 	.short	0x0101


	//----- nvinfo : EIATTR_VRC_CTA_INIT_COUNT
	.align		4
        /*0054*/ 	.byte	0x02, 0x4a
	.zero		1
	.zero		1


	//----- nvinfo : EIATTR_EXIT_INSTR_OFFSETS
	.align		4
        /*0058*/ 	.byte	0x04, 0x1c
        /*005a*/ 	.short	(.L_17 - .L_16)


	//   ....[0]....
.L_16:
        /*005c*/ 	.word	0x00000070


	//   ....[1]....
        /*0060*/ 	.word	0x000001e0


	//----- nvinfo : EIATTR_CBANK_PARAM_SIZE
	.align		4
.L_17:
        /*0064*/ 	.byte	0x03, 0x19
        /*0066*/ 	.short	0x001c


	//----- nvinfo : EIATTR_PARAM_CBANK
	.align		4
        /*0068*/ 	.byte	0x04, 0x0a
        /*006a*/ 	.short	(.L_19 - .L_18)
	.align		4
.L_18:
        /*006c*/ 	.word	index@(.nv.constant0._Z10vector_addPKfS0_Pfi)
        /*0070*/ 	.short	0x0380
        /*0072*/ 	.short	0x001c


	//----- nvinfo : EIATTR_SW_WAR
	.align		4
.L_19:
        /*0074*/ 	.byte	0x04, 0x36
        /*0076*/ 	.short	(.L_21 - .L_20)
.L_20:
        /*0078*/ 	.word	0x00000008
.L_21:


//--------------------- .nv.callgraph             --------------------------
	.section	.nv.callgraph,"",@"SHT_CUDA_CALLGRAPH"
	.align	4
	.sectionentsize	8
	.align		4
        /*0000*/ 	.word	0x00000000
	.align		4
        /*0004*/ 	.word	0xffffffff
	.align		4
        /*0008*/ 	.word	0x00000000
	.align		4
        /*000c*/ 	.word	0xfffffffe
	.align		4
        /*0010*/ 	.word	0x00000000
	.align		4
        /*0014*/ 	.word	0xfffffffd
	.align		4
        /*0018*/ 	.word	0x00000000
	.align		4
        /*001c*/ 	.word	0xfffffffc


//--------------------- .text._Z10vector_addPKfS0_Pfi --------------------------
	.section	.text._Z10vector_addPKfS0_Pfi,"ax",@progbits
	.align	128
        .global         _Z10vector_addPKfS0_Pfi
        .type           _Z10vector_addPKfS0_Pfi,@function
        .size           _Z10vector_addPKfS0_Pfi,(.L_x_1 - _Z10vector_addPKfS0_Pfi)
        .other          _Z10vector_addPKfS0_Pfi,@"STO_CUDA_ENTRY STV_DEFAULT"
_Z10vector_addPKfS0_Pfi:
.text._Z10vector_addPKfS0_Pfi:
[----:B------:R-:W-:Y:S01]  /*0000*/  LDC R1, c[0x0][0x37c] ;  /* 0x0000df00ff017b82 */ /* 0x000fe20000000800 */
[----:B------:R-:W0:Y:S07]  /*0010*/  S2R R9, SR_TID.X ;  /* 0x0000000000097919 */ /* 0x000e2e0000002100 */
[----:B------:R-:W1:Y:S01]  /*0020*/  S2UR UR4, SR_CTAID.X ;  /* 0x00000000000479c3 */ /* 0x000e620000002500 */
[----:B------:R-:W2:Y:S01]  /*0030*/  LDCU UR5, c[0x0][0x398] ;  /* 0x00007300ff0577ac */ /* 0x000ea20008000800 */
[----:B-1----:R-:W-:-:S06]  /*0040*/  USHF.L.U32 UR4, UR4, 0x7, URZ ;  /* 0x0000000704047899 */ /* 0x002fcc00080006ff */
[----:B0-----:R-:W-:-:S05]  /*0050*/  VIADD R0, R9, UR4 ;  /* 0x0000000409007c36 */ /* 0x001fca0008000000 */
[----:B--2---:R-:W-:-:S13]  /*0060*/  ISETP.GE.U32.AND P0, PT, R0, UR5, PT ;  /* 0x0000000500007c0c */ /* 0x004fda000bf06070 */
[----:B------:R-:W-:Y:S05]  /*0070*/  @P0 EXIT ;  /* 0x000000000000094d */ /* 0x000fea0003800000 */
[----:B------:R-:W0:Y:S01]  /*0080*/  LDCU.128 UR12, c[0x0][0x380] ;  /* 0x00007000ff0c77ac */ /* 0x000e220008000c00 */
[----:B------:R-:W-:Y:S01]  /*0090*/  IADD3 R0, P0, PT, R9, UR4, RZ ;  /* 0x0000000409007c10 */ /* 0x000fe2000ff1e0ff */
[----:B------:R-:W1:Y:S04]  /*00a0*/  LDCU.64 UR8, c[0x0][0x358] ;  /* 0x00006b00ff0877ac */ /* 0x000e680008000a00 */
[----:B------:R-:W-:Y:S02]  /*00b0*/  IMAD.X R3, RZ, RZ, RZ, P0 ;  /* 0x000000ffff037224 */ /* 0x000fe400000e06ff */
[C---:B------:R-:W-:Y:S01]  /*00c0*/  IMAD.SHL.U32 R6, R0.reuse, 0x4, RZ ;  /* 0x0000000400067824 */ /* 0x040fe200078e00ff */
[----:B------:R-:W2:Y:S01]  /*00d0*/  S2UR UR6, SR_CgaCtaId ;  /* 0x00000000000679c3 */ /* 0x000ea20000008800 */
[----:B------:R-:W3:Y:S01]  /*00e0*/  LDCU.64 UR10, c[0x0][0x390] ;  /* 0x00007200ff0a77ac */ /* 0x000ee20008000a00 */
[----:B------:R-:W-:-:S02]  /*00f0*/  SHF.L.U64.HI R0, R0, 0x2, R3 ;  /* 0x0000000200007819 */ /* 0x000fc40000010203 */
[C---:B0-----:R-:W-:Y:S02]  /*0100*/  IADD3 R4, P1, PT, R6.reuse, UR14, RZ ;  /* 0x0000000e06047c10 */ /* 0x041fe4000ff3e0ff */
[----:B------:R-:W-:Y:S02]  /*0110*/  IADD3 R2, P0, PT, R6, UR12, RZ ;  /* 0x0000000c06027c10 */ /* 0x000fe4000ff1e0ff */
[C---:B------:R-:W-:Y:S02]  /*0120*/  IADD3.X R5, PT, PT, R0.reuse, UR15, RZ, P1, !PT ;  /* 0x0000000f00057c10 */ /* 0x040fe40008ffe4ff */
[----:B------:R-:W-:-:S04]  /*0130*/  IADD3.X R3, PT, PT, R0, UR13, RZ, P0, !PT ;  /* 0x0000000d00037c10 */ /* 0x000fc800087fe4ff */
[----:B-1----:R-:W4:Y:S04]  /*0140*/  LDG.E R5, desc[UR8][R4.64] ;  /* 0x0000000804057981 */ /* 0x002f28000c1e1900 */
[----:B------:R-:W4:Y:S01]  /*0150*/  LDG.E R2, desc[UR8][R2.64] ;  /* 0x0000000802027981 */ /* 0x000f22000c1e1900 */
[----:B------:R-:W-:Y:S02]  /*0160*/  UMOV UR5, 0x400 ;  /* 0x0000040000057882 */ /* 0x000fe40000000000 */
[----:B--2---:R-:W-:Y:S01]  /*0170*/  ULEA UR5, UR6, UR5, 0x18 ;  /* 0x0000000506057291 */ /* 0x004fe2000f8ec0ff */
[----:B---3--:R-:W-:-:S04]  /*0180*/  IADD3 R6, P0, PT, R6, UR10, RZ ;  /* 0x0000000a06067c10 */ /* 0x008fc8000ff1e0ff */
[----:B------:R-:W-:Y:S02]  /*0190*/  IADD3.X R7, PT, PT, R0, UR11, RZ, P0, !PT ;  /* 0x0000000b00077c10 */ /* 0x000fe400087fe4ff */
[----:B------:R-:W-:Y:S01]  /*01a0*/  LEA R9, R9, UR5, 0x2 ;  /* 0x0000000509097c11 */ /* 0x000fe2000f8e10ff */
[----:B----4-:R-:W-:-:S04]  /*01b0*/  FADD R11, R2, R5 ;  /* 0x00000005020b7221 */ /* 0x010fc80000000000 */
[----:B------:R-:W-:Y:S04]  /*01c0*/  STS [R9], R2 ;  /* 0x0000000209007388 */ /* 0x000fe80000000800 */
[----:B------:R-:W-:Y:S01]  /*01d0*/  STG.E desc[UR8][R6.64], R11 ;  /* 0x0000000b06007986 */ /* 0x000fe2000c101908 */
[----:B------:R-:W-:Y:S05]  /*01e0*/  EXIT ;  /* 0x000000000000794d */ /* 0x000fea0003800000 */
.L_x_0:
[----:B------:R-:W-:-:S00]  /*01f0*/  BRA `(.L_x_0) ;  /* 0xfffffffc00fc7947 */ /* 0x000fc0000383ffff */
[----:B------:R-:W-:-:S00]  /*0200*/  NOP ;  /* 0x0000000000007918 */ /* 0x000fc00000000000 */
[----:B------:R-:W-:-:S00]  /*0210*/  NOP ;  /* 0x0000000000007918 */ /* 0x000fc00000000000 */
[----:B------:R-:W-:-:S00]  /*0220*/  NOP ;  /* 0x0000000000007918 */ /* 0x000fc00000000000 */
[----:B------:R-:W-:-:S00]  /*0230*/  NOP ;  /* 0x0000000000007918 */ /* 0x000fc00000000000 */
[----:B------:R-:W-:-:S00]  /*0240*/  NOP ;  /* 0x0000000000007918 */ /* 0x000fc00000000000 */
[----:B------:R-:W-:-:S00]  /*0250*/  NOP ;  /* 0x0000000000007918 */ /* 0x000fc00000000000 */
[----:B------:R-:W-:-:S00]  /*0260*/  NOP ;  /* 0x0000000000007918 */ /* 0x000fc00000000000 */
[----:B------:R-:W-:-:S00]  /*0270*/  NOP ;  /* 0x0000000000007918 */ /* 0x000fc00000000000 */
.L_x_1:


//--------------------- .nv.shared._Z10vector_addPKfS0_Pfi --------------------------
	.section	.nv.shared._Z10vector_addPKfS0_Pfi,"aw",@nobits
	.sectionflags	@""
	.align	4
.nv.shared._Z10vector_addPKfS0_Pfi:
	.zero		1536


//--------------------- .nv.shared.reserved.0     --------------------------
	.section	.nv.shared.reserved.0,"aw",@nobits
	.weak		__nv_reservedSMEM_offset_0_alias
	.size		__nv_reservedSMEM_offset_0_alias, 0, 64
	.other		__nv_reservedSMEM_offset_0_alias,@"STO_CUDA_RESERVED_SHARED STV_DEFAULT"
__nv_reservedSMEM_offset_0_alias:
	.zero		0
	.zero		64


//--------------------- .nv.constant0._Z10vector_addPKfS0_Pfi --------------------------
	.section	.nv.constant0._Z10vector_addPKfS0_Pfi,"a",@progbits
	.sectionflags	@""
	.align	4
.nv.constant0._Z10vector_addPKfS0_Pfi:
	.zero		924


//--------------------- SYMBOLS --------------------------

	.type		.nv.reservedSmem.offset0,@object
	.size		.nv.reservedSmem.offset0,0x4
	.type		.nv.reservedSmem.cap,@object
	.size		.nv.reservedSmem.cap,0x4
